//
// Generated by NVIDIA NVVM Compiler
//
// Compiler Build ID: CL-36424714
// Cuda compilation tools, release 13.0, V13.0.88
// Based on NVVM 20.0.0
//

.version 9.0
.target sm_100
.address_size 64

	// .globl	_Z3runP2OplPPflS1_l
// _ZZ3runP2OplPPflS1_lE9registers has been demoted

.visible .entry _Z3runP2OplPPflS1_l(
	.param .u64 .ptr .align 1 _Z3runP2OplPPflS1_l_param_0,
	.param .u64 _Z3runP2OplPPflS1_l_param_1,
	.param .u64 .ptr .align 1 _Z3runP2OplPPflS1_l_param_2,
	.param .u64 _Z3runP2OplPPflS1_l_param_3,
	.param .u64 .ptr .align 1 _Z3runP2OplPPflS1_l_param_4,
	.param .u64 _Z3runP2OplPPflS1_l_param_5
)
{
	.reg .pred 	%p<21>;
	.reg .b32 	%r<78>;
	.reg .b32 	%f<26>;
	.reg .b64 	%rd<87>;
	// demoted variable
	.shared .align 4 .b8 _ZZ3runP2OplPPflS1_lE9registers[8192];
	ld.param.u64 	%rd17, [_Z3runP2OplPPflS1_l_param_0];
	ld.param.u64 	%rd16, [_Z3runP2OplPPflS1_l_param_1];
	ld.param.u64 	%rd18, [_Z3runP2OplPPflS1_l_param_2];
	cvta.to.global.u64 	%rd1, %rd18;
	cvta.to.global.u64 	%rd2, %rd17;
	mov.u32 	%r14, %ctaid.x;
	mov.u32 	%r15, %ntid.x;
	mov.u32 	%r1, %tid.x;
	mad.lo.s32 	%r2, %r14, %r15, %r1;
	setp.lt.s64 	%p1, %rd16, 1;
	@%p1 bra 	$L__BB0_37;
	shl.b32 	%r16, %r1, 2;
	mov.u32 	%r17, _ZZ3runP2OplPPflS1_lE9registers;
	add.s32 	%r3, %r17, %r16;
	and.b64  	%rd85, %rd16, 3;
	setp.lt.u64 	%p2, %rd16, 4;
	mov.b64 	%rd86, 0;
	@%p2 bra 	$L__BB0_28;
	and.b64  	%rd86, %rd16, 9223372036854775804;
	add.s64 	%rd82, %rd2, 32;
	mov.u64 	%rd83, %rd86;
$L__BB0_3:
	ld.global.u32 	%r18, [%rd82+-32];
	ld.global.u32 	%r4, [%rd82+-28];
	ld.global.u32 	%r5, [%rd82+-24];
	setp.eq.s32 	%p3, %r18, 4;
	@%p3 bra 	$L__BB0_8;
	setp.eq.s32 	%p4, %r18, 1;
	@%p4 bra 	$L__BB0_7;
	setp.ne.s32 	%p5, %r18, 0;
	@%p5 bra 	$L__BB0_9;
	mul.wide.s32 	%rd26, %r4, 8;
	add.s64 	%rd27, %rd1, %rd26;
	ld.global.u64 	%rd28, [%rd27];
	cvta.to.global.u64 	%rd29, %rd28;
	mul.wide.s32 	%rd30, %r2, 4;
	add.s64 	%rd31, %rd29, %rd30;
	ld.global.f32 	%f5, [%rd31];
	shl.b32 	%r28, %r5, 11;
	add.s32 	%r29, %r3, %r28;
	st.shared.f32 	[%r29], %f5;
	bra.uni 	$L__BB0_9;
$L__BB0_7:
	shl.b32 	%r26, %r4, 11;
	add.s32 	%r27, %r3, %r26;
	ld.shared.f32 	%f4, [%r27];
	mul.wide.s32 	%rd20, %r5, 8;
	add.s64 	%rd21, %rd1, %rd20;
	ld.global.u64 	%rd22, [%rd21];
	cvta.to.global.u64 	%rd23, %rd22;
	mul.wide.s32 	%rd24, %r2, 4;
	add.s64 	%rd25, %rd23, %rd24;
	st.global.f32 	[%rd25], %f4;
	bra.uni 	$L__BB0_9;
$L__BB0_8:
	ld.global.u32 	%r19, [%rd82+-20];
	shl.b32 	%r20, %r4, 11;
	add.s32 	%r21, %r3, %r20;
	ld.shared.f32 	%f1, [%r21];
	shl.b32 	%r22, %r5, 11;
	add.s32 	%r23, %r3, %r22;
	ld.shared.f32 	%f2, [%r23];
	add.f32 	%f3, %f1, %f2;
	shl.b32 	%r24, %r19, 11;
	add.s32 	%r25, %r3, %r24;
	st.shared.f32 	[%r25], %f3;
$L__BB0_9:
	ld.global.u32 	%r30, [%rd82+-16];
	ld.global.u32 	%r6, [%rd82+-12];
	ld.global.u32 	%r7, [%rd82+-8];
	setp.eq.s32 	%p6, %r30, 0;
	@%p6 bra 	$L__BB0_14;
	setp.eq.s32 	%p7, %r30, 1;
	@%p7 bra 	$L__BB0_13;
	setp.ne.s32 	%p8, %r30, 4;
	@%p8 bra 	$L__BB0_15;
	ld.global.u32 	%r31, [%rd82+-4];
	shl.b32 	%r32, %r6, 11;
	add.s32 	%r33, %r3, %r32;
	ld.shared.f32 	%f6, [%r33];
	shl.b32 	%r34, %r7, 11;
	add.s32 	%r35, %r3, %r34;
	ld.shared.f32 	%f7, [%r35];
	add.f32 	%f8, %f6, %f7;
	shl.b32 	%r36, %r31, 11;
	add.s32 	%r37, %r3, %r36;
	st.shared.f32 	[%r37], %f8;
	bra.uni 	$L__BB0_15;
$L__BB0_13:
	shl.b32 	%r38, %r6, 11;
	add.s32 	%r39, %r3, %r38;
	ld.shared.f32 	%f9, [%r39];
	mul.wide.s32 	%rd32, %r7, 8;
	add.s64 	%rd33, %rd1, %rd32;
	ld.global.u64 	%rd34, [%rd33];
	cvta.to.global.u64 	%rd35, %rd34;
	mul.wide.s32 	%rd36, %r2, 4;
	add.s64 	%rd37, %rd35, %rd36;
	st.global.f32 	[%rd37], %f9;
	bra.uni 	$L__BB0_15;
$L__BB0_14:
	mul.wide.s32 	%rd38, %r6, 8;
	add.s64 	%rd39, %rd1, %rd38;
	ld.global.u64 	%rd40, [%rd39];
	cvta.to.global.u64 	%rd41, %rd40;
	mul.wide.s32 	%rd42, %r2, 4;
	add.s64 	%rd43, %rd41, %rd42;
	ld.global.f32 	%f10, [%rd43];
	shl.b32 	%r40, %r7, 11;
	add.s32 	%r41, %r3, %r40;
	st.shared.f32 	[%r41], %f10;
$L__BB0_15:
	ld.global.u32 	%r42, [%rd82];
	ld.global.u32 	%r8, [%rd82+4];
	ld.global.u32 	%r9, [%rd82+8];
	setp.eq.s32 	%p9, %r42, 0;
	@%p9 bra 	$L__BB0_20;
	setp.eq.s32 	%p10, %r42, 1;
	@%p10 bra 	$L__BB0_19;
	setp.ne.s32 	%p11, %r42, 4;
	@%p11 bra 	$L__BB0_21;
	ld.global.u32 	%r43, [%rd82+12];
	shl.b32 	%r44, %r8, 11;
	add.s32 	%r45, %r3, %r44;
	ld.shared.f32 	%f11, [%r45];
	shl.b32 	%r46, %r9, 11;
	add.s32 	%r47, %r3, %r46;
	ld.shared.f32 	%f12, [%r47];
	add.f32 	%f13, %f11, %f12;
	shl.b32 	%r48, %r43, 11;
	add.s32 	%r49, %r3, %r48;
	st.shared.f32 	[%r49], %f13;
	bra.uni 	$L__BB0_21;
$L__BB0_19:
	shl.b32 	%r50, %r8, 11;
	add.s32 	%r51, %r3, %r50;
	ld.shared.f32 	%f14, [%r51];
	mul.wide.s32 	%rd44, %r9, 8;
	add.s64 	%rd45, %rd1, %rd44;
	ld.global.u64 	%rd46, [%rd45];
	cvta.to.global.u64 	%rd47, %rd46;
	mul.wide.s32 	%rd48, %r2, 4;
	add.s64 	%rd49, %rd47, %rd48;
	st.global.f32 	[%rd49], %f14;
	bra.uni 	$L__BB0_21;
$L__BB0_20:
	mul.wide.s32 	%rd50, %r8, 8;
	add.s64 	%rd51, %rd1, %rd50;
	ld.global.u64 	%rd52, [%rd51];
	cvta.to.global.u64 	%rd53, %rd52;
	mul.wide.s32 	%rd54, %r2, 4;
	add.s64 	%rd55, %rd53, %rd54;
	ld.global.f32 	%f15, [%rd55];
	shl.b32 	%r52, %r9, 11;
	add.s32 	%r53, %r3, %r52;
	st.shared.f32 	[%r53], %f15;
$L__BB0_21:
	ld.global.u32 	%r54, [%rd82+16];
	ld.global.u32 	%r10, [%rd82+20];
	ld.global.u32 	%r11, [%rd82+24];
	setp.eq.s32 	%p12, %r54, 0;
	@%p12 bra 	$L__BB0_26;
	setp.eq.s32 	%p13, %r54, 1;
	@%p13 bra 	$L__BB0_25;
	setp.ne.s32 	%p14, %r54, 4;
	@%p14 bra 	$L__BB0_27;
	ld.global.u32 	%r55, [%rd82+28];
	shl.b32 	%r56, %r10, 11;
	add.s32 	%r57, %r3, %r56;
	ld.shared.f32 	%f16, [%r57];
	shl.b32 	%r58, %r11, 11;
	add.s32 	%r59, %r3, %r58;
	ld.shared.f32 	%f17, [%r59];
	add.f32 	%f18, %f16, %f17;
	shl.b32 	%r60, %r55, 11;
	add.s32 	%r61, %r3, %r60;
	st.shared.f32 	[%r61], %f18;
	bra.uni 	$L__BB0_27;
$L__BB0_25:
	shl.b32 	%r62, %r10, 11;
	add.s32 	%r63, %r3, %r62;
	ld.shared.f32 	%f19, [%r63];
	mul.wide.s32 	%rd56, %r11, 8;
	add.s64 	%rd57, %rd1, %rd56;
	ld.global.u64 	%rd58, [%rd57];
	cvta.to.global.u64 	%rd59, %rd58;
	mul.wide.s32 	%rd60, %r2, 4;
	add.s64 	%rd61, %rd59, %rd60;
	st.global.f32 	[%rd61], %f19;
	bra.uni 	$L__BB0_27;
$L__BB0_26:
	mul.wide.s32 	%rd62, %r10, 8;
	add.s64 	%rd63, %rd1, %rd62;
	ld.global.u64 	%rd64, [%rd63];
	cvta.to.global.u64 	%rd65, %rd64;
	mul.wide.s32 	%rd66, %r2, 4;
	add.s64 	%rd67, %rd65, %rd66;
	ld.global.f32 	%f20, [%rd67];
	shl.b32 	%r64, %r11, 11;
	add.s32 	%r65, %r3, %r64;
	st.shared.f32 	[%r65], %f20;
$L__BB0_27:
	add.s64 	%rd83, %rd83, -4;
	add.s64 	%rd82, %rd82, 64;
	setp.ne.s64 	%p15, %rd83, 0;
	@%p15 bra 	$L__BB0_3;
$L__BB0_28:
	setp.eq.s64 	%p16, %rd85, 0;
	@%p16 bra 	$L__BB0_37;
	mul.wide.s32 	%rd79, %r2, 4;
$L__BB0_30:
	.pragma "nounroll";
	shl.b64 	%rd68, %rd86, 4;
	add.s64 	%rd13, %rd2, %rd68;
	ld.global.u32 	%r66, [%rd13];
	ld.global.u32 	%r12, [%rd13+4];
	ld.global.u32 	%r13, [%rd13+8];
	setp.eq.s32 	%p17, %r66, 0;
	@%p17 bra 	$L__BB0_35;
	setp.eq.s32 	%p18, %r66, 1;
	@%p18 bra 	$L__BB0_34;
	setp.ne.s32 	%p19, %r66, 4;
	@%p19 bra 	$L__BB0_36;
	ld.global.u32 	%r67, [%rd13+12];
	shl.b32 	%r68, %r12, 11;
	add.s32 	%r69, %r3, %r68;
	ld.shared.f32 	%f21, [%r69];
	shl.b32 	%r70, %r13, 11;
	add.s32 	%r71, %r3, %r70;
	ld.shared.f32 	%f22, [%r71];
	add.f32 	%f23, %f21, %f22;
	shl.b32 	%r72, %r67, 11;
	add.s32 	%r73, %r3, %r72;
	st.shared.f32 	[%r73], %f23;
	bra.uni 	$L__BB0_36;
$L__BB0_34:
	shl.b32 	%r74, %r12, 11;
	add.s32 	%r75, %r3, %r74;
	ld.shared.f32 	%f24, [%r75];
	mul.wide.s32 	%rd69, %r13, 8;
	add.s64 	%rd70, %rd1, %rd69;
	ld.global.u64 	%rd71, [%rd70];
	cvta.to.global.u64 	%rd72, %rd71;
	add.s64 	%rd74, %rd72, %rd79;
	st.global.f32 	[%rd74], %f24;
	bra.uni 	$L__BB0_36;
$L__BB0_35:
	mul.wide.s32 	%rd75, %r12, 8;
	add.s64 	%rd76, %rd1, %rd75;
	ld.global.u64 	%rd77, [%rd76];
	cvta.to.global.u64 	%rd78, %rd77;
	add.s64 	%rd80, %rd78, %rd79;
	ld.global.f32 	%f25, [%rd80];
	shl.b32 	%r76, %r13, 11;
	add.s32 	%r77, %r3, %r76;
	st.shared.f32 	[%r77], %f25;
$L__BB0_36:
	add.s64 	%rd81, %rd86, 1;
	and.b64  	%rd86, %rd81, 4294967295;
	add.s64 	%rd85, %rd85, -1;
	setp.ne.s64 	%p20, %rd85, 0;
	@%p20 bra 	$L__BB0_30;
$L__BB0_37:
	ret;

}


// ===== COMPILED SASS (sm_100) =====

	.target	sm_100

	.elftype	@"ET_EXEC"


//--------------------- .note.nv.tkinfo           --------------------------
	.section	.note.nv.tkinfo,"",@"SHT_NOTE"
	.sectionflags	@"SHF_NOTE_NV_TKINFO"
	.tkinfo
        /*0018*/ 	.word	0x00000002
        /*0030*/ 	.string	""
        /*0030*/ 	.string	"ptxas"
        /*0030*/ 	.string	"Cuda compilation tools, release 13.0, V13.0.88"
        /*0030*/ 	.string	"Build cuda_13.0.r13.0/compiler.36424714_0"
        /*0030*/ 	.string	"-arch sm_100 -m 64 "



//--------------------- .note.nv.cuinfo           --------------------------
	.section	.note.nv.cuinfo,"",@"SHT_NOTE"
	.sectionflags	@"SHF_NOTE_NV_CUINFO"
        /*0018*/ 	.short	0x0002
        /*001a*/ 	.short	0x0064
        /*001c*/ 	.short	0x0082
	.zero		2


//--------------------- .nv.info                  --------------------------
	.section	.nv.info,"",@"SHT_CUDA_INFO"
	.align	4


	//----- nvinfo : EIATTR_REGCOUNT
	.align		4
        /*0000*/ 	.byte	0x04, 0x2f
        /*0002*/ 	.short	(.L_1 - .L_0)
	.align		4
.L_0:
        /*0004*/ 	.word	index@(_Z3runP2OplPPflS1_l)
        /*0008*/ 	.word	0x00000016


	//----- nvinfo : EIATTR_FRAME_SIZE
	.align		4
.L_1:
        /*000c*/ 	.byte	0x04, 0x11
        /*000e*/ 	.short	(.L_3 - .L_2)
	.align		4
.L_2:
        /*0010*/ 	.word	index@(_Z3runP2OplPPflS1_l)
        /*0014*/ 	.word	0x00000000


	//----- nvinfo : EIATTR_MIN_STACK_SIZE
	.align		4
.L_3:
        /*0018*/ 	.byte	0x04, 0x12
        /*001a*/ 	.short	(.L_5 - .L_4)
	.align		4
.L_4:
        /*001c*/ 	.word	index@(_Z3runP2OplPPflS1_l)
        /*0020*/ 	.word	0x00000000
.L_5:


//--------------------- .nv.compat                --------------------------
	.section	.nv.compat,"",@"SHT_CUDA_COMPAT_INFO"
	.align	4
        /*0000*/ 	.byte	0x02, 0x09, 0x00, 0x00, 0x02, 0x02, 0x01, 0x00, 0x02, 0x05, 0x05, 0x00, 0x03, 0x07, 0x01, 0x01
        /*0010*/ 	.byte	0x02, 0x03, 0x00, 0x00, 0x02, 0x06, 0x01, 0x00, 0x04, 0x0b, 0x08, 0x00, 0x09, 0x00, 0x00, 0x00
        /*0020*/ 	.byte	0x00, 0x00, 0x00, 0x00


//--------------------- .nv.info._Z3runP2OplPPflS1_l --------------------------
	.section	.nv.info._Z3runP2OplPPflS1_l,"",@"SHT_CUDA_INFO"
	.sectionflags	@""
	.align	4


	//----- nvinfo : EIATTR_CUDA_API_VERSION
	.align		4
        /*0000*/ 	.byte	0x04, 0x37
        /*0002*/ 	.short	(.L_7 - .L_6)
.L_6:
        /*0004*/ 	.word	0x00000082


	//----- nvinfo : EIATTR_KPARAM_INFO
	.align		4
.L_7:
        /*0008*/ 	.byte	0x04, 0x17
        /*000a*/ 	.short	(.L_9 - .L_8)
.L_8:
        /*000c*/ 	.word	0x00000000
        /*0010*/ 	.short	0x0005
        /*0012*/ 	.short	0x0028
        /*0014*/ 	.byte	0x00, 0xf0, 0x21, 0x00


	//----- nvinfo : EIATTR_KPARAM_INFO
	.align		4
.L_9:
        /*0018*/ 	.byte	0x04, 0x17
        /*001a*/ 	.short	(.L_11 - .L_10)
.L_10:
        /*001c*/ 	.word	0x00000000
        /*0020*/ 	.short	0x0004
        /*0022*/ 	.short	0x0020
        /*0024*/ 	.byte	0x00, 0xf5, 0x21, 0x00


	//----- nvinfo : EIATTR_KPARAM_INFO
	.align		4
.L_11:
        /*0028*/ 	.byte	0x04, 0x17
        /*002a*/ 	.short	(.L_13 - .L_12)
.L_12:
        /*002c*/ 	.word	0x00000000
        /*0030*/ 	.short	0x0003
        /*0032*/ 	.short	0x0018
        /*0034*/ 	.byte	0x00, 0xf0, 0x21, 0x00


	//----- nvinfo : EIATTR_KPARAM_INFO
	.align		4
.L_13:
        /*0038*/ 	.byte	0x04, 0x17
        /*003a*/ 	.short	(.L_15 - .L_14)
.L_14:
        /*003c*/ 	.word	0x00000000
        /*0040*/ 	.short	0x0002
        /*0042*/ 	.short	0x0010
        /*0044*/ 	.byte	0x00, 0xf5, 0x21, 0x00


	//----- nvinfo : EIATTR_KPARAM_INFO
	.align		4
.L_15:
        /*0048*/ 	.byte	0x04, 0x17
        /*004a*/ 	.short	(.L_17 - .L_16)
.L_16:
        /*004c*/ 	.word	0x00000000
        /*0050*/ 	.short	0x0001
        /*0052*/ 	.short	0x0008
        /*0054*/ 	.byte	0x00, 0xf0, 0x21, 0x00


	//----- nvinfo : EIATTR_KPARAM_INFO
	.align		4
.L_17:
        /*0058*/ 	.byte	0x04, 0x17
        /*005a*/ 	.short	(.L_19 - .L_18)
.L_18:
        /*005c*/ 	.word	0x00000000
        /*0060*/ 	.short	0x0000
        /*0062*/ 	.short	0x0000
        /*0064*/ 	.byte	0x00, 0xf5, 0x21, 0x00


	//----- nvinfo : EIATTR_SPARSE_MMA_MASK
	.align		4
.L_19:
        /*0068*/ 	.byte	0x03, 0x50
        /*006a*/ 	.short	0x0000


	//----- nvinfo : EIATTR_MAXREG_COUNT
	.align		4
        /*006c*/ 	.byte	0x03, 0x1b
        /*006e*/ 	.short	0x00ff


	//----- nvinfo : EIATTR_MERCURY_ISA_VERSION
	.align		4
        /*0070*/ 	.byte	0x03, 0x5f
        /*0072*/ 	.short	0x0101


	//----- nvinfo : EIATTR_VRC_CTA_INIT_COUNT
	.align		4
        /*0074*/ 	.byte	0x02, 0x4a
	.zero		1
	.zero		1


	//----- nvinfo : EIATTR_EXIT_INSTR_OFFSETS
	.align		4
        /*0078*/ 	.byte	0x04, 0x1c
        /*007a*/ 	.short	(.L_21 - .L_20)


	//   ....[0]....
.L_20:
        /*007c*/ 	.word	0x00000060


	//   ....[1]....
        /*0080*/ 	.word	0x00000a50


	//   ....[2]....
        /*0084*/ 	.word	0x00000ce0


	//----- nvinfo : EIATTR_CBANK_PARAM_SIZE
	.align		4
.L_21:
        /*0088*/ 	.byte	0x03, 0x19
        /*008a*/ 	.short	0x0030


	//----- nvinfo : EIATTR_PARAM_CBANK
	.align		4
        /*008c*/ 	.byte	0x04, 0x0a
        /*008e*/ 	.short	(.L_23 - .L_22)
	.align		4
.L_22:
        /*0090*/ 	.word	index@(.nv.constant0._Z3runP2OplPPflS1_l)
        /*0094*/ 	.short	0x0380
        /*0096*/ 	.short	0x0030


	//----- nvinfo : EIATTR_SW_WAR
	.align		4
.L_23:
        /*0098*/ 	.byte	0x04, 0x36
        /*009a*/ 	.short	(.L_25 - .L_24)
.L_24:
        /*009c*/ 	.word	0x00000008
.L_25:


//--------------------- .nv.callgraph             --------------------------
	.section	.nv.callgraph,"",@"SHT_CUDA_CALLGRAPH"
	.align	4
	.sectionentsize	8
	.align		4
        /*0000*/ 	.word	0x00000000
	.align		4
        /*0004*/ 	.word	0xffffffff
	.align		4
        /*0008*/ 	.word	0x00000000
	.align		4
        /*000c*/ 	.word	0xfffffffe
	.align		4
        /*0010*/ 	.word	0x00000000
	.align		4
        /*0014*/ 	.word	0xfffffffd
	.align		4
        /*0018*/ 	.word	0x00000000
	.align		4
        /*001c*/ 	.word	0xfffffffc


//--------------------- .text._Z3runP2OplPPflS1_l --------------------------
	.section	.text._Z3runP2OplPPflS1_l,"ax",@progbits
	.align	128
        .global         _Z3runP2OplPPflS1_l
        .type           _Z3runP2OplPPflS1_l,@function
        .size           _Z3runP2OplPPflS1_l,(.L_x_19 - _Z3runP2OplPPflS1_l)
        .other          _Z3runP2OplPPflS1_l,@"STO_CUDA_ENTRY STV_DEFAULT"
_Z3runP2OplPPflS1_l:
.text._Z3runP2OplPPflS1_l:
[----:B------:R-:W-:Y:S08]  /*0000*/  LDC R1, c[0x0][0x37c] ;  /* 0x0000df00ff017b82 */ /* 0x000ff00000000800 */
[----:B------:R-:W0:Y:S01]  /*0010*/  LDC.64 R4, c[0x0][0x388] ;  /* 0x0000e200ff047b82 */ /* 0x000e220000000a00 */
[----:B------:R-:W1:Y:S07]  /*0020*/  S2R R3, SR_TID.X ;  /* 0x0000000000037919 */ /* 0x000e6e0000002100 */
[----:B------:R-:W2:Y:S01]  /*0030*/  S2UR UR6, SR_CTAID.X ;  /* 0x00000000000679c3 */ /* 0x000ea20000002500 */
[----:B0-----:R-:W-:-:S04]  /*0040*/  ISETP.GE.U32.AND P0, PT, R4, 0x1, PT ;  /* 0x000000010400780c */ /* 0x001fc80003f06070 */
[----:B------:R-:W-:-:S13]  /*0050*/  ISETP.GE.AND.EX P0, PT, R5, RZ, PT, P0 ;  /* 0x000000ff0500720c */ /* 0x000fda0003f06300 */
[----:B-12---:R-:W-:Y:S05]  /*0060*/  @!P0 EXIT ;  /* 0x000000000000894d */ /* 0x006fea0003800000 */
[----:B------:R-:W0:Y:S01]  /*0070*/  S2UR UR5, SR_CgaCtaId ;  /* 0x00000000000579c3 */ /* 0x000e220000008800 */
[C---:B------:R-:W-:Y:S01]  /*0080*/  ISETP.GE.U32.AND P0, PT, R4.reuse, 0x4, PT ;  /* 0x000000040400780c */ /* 0x040fe20003f06070 */
[----:B------:R-:W-:Y:S01]  /*0090*/  UMOV UR4, 0x400 ;  /* 0x0000040000047882 */ /* 0x000fe20000000000 */
[----:B------:R-:W1:Y:S01]  /*00a0*/  LDCU.64 UR8, c[0x0][0x358] ;  /* 0x00006b00ff0877ac */ /* 0x000e620008000a00 */
[----:B------:R-:W-:Y:S01]  /*00b0*/  LOP3.LUT R6, R4, 0x3, RZ, 0xc0, !PT ;  /* 0x0000000304067812 */ /* 0x000fe200078ec0ff */
[----:B------:R-:W-:Y:S01]  /*00c0*/  IMAD.MOV.U32 R7, RZ, RZ, RZ ;  /* 0x000000ffff077224 */ /* 0x000fe200078e00ff */
[----:B------:R-:W-:Y:S02]  /*00d0*/  ISETP.GE.U32.AND.EX P0, PT, R5, RZ, PT, P0 ;  /* 0x000000ff0500720c */ /* 0x000fe40003f06100 */
[----:B------:R-:W-:Y:S01]  /*00e0*/  CS2R R8, SRZ ;  /* 0x0000000000087805 */ /* 0x000fe2000001ff00 */
[----:B------:R-:W2:Y:S01]  /*00f0*/  LDC R0, c[0x0][0x360] ;  /* 0x0000d800ff007b82 */ /* 0x000ea20000000800 */
[----:B0-----:R-:W-:-:S06]  /*0100*/  ULEA UR4, UR5, UR4, 0x18 ;  /* 0x0000000405047291 */ /* 0x001fcc000f8ec0ff */
[----:B------:R-:W-:Y:S01]  /*0110*/  LEA R10, R3, UR4, 0x2 ;  /* 0x00000004030a7c11 */ /* 0x000fe2000f8e10ff */
[----:B--2---:R-:W-:Y:S02]  /*0120*/  IMAD R0, R0, UR6, R3 ;  /* 0x0000000600007c24 */ /* 0x004fe4000f8e0203 */
[----:B-1----:R-:W-:Y:S05]  /*0130*/  @!P0 BRA `(.L_x_0) ;  /* 0x0000000800348947 */ /* 0x002fea0003800000 */
[----:B------:R-:W0:Y:S01]  /*0140*/  LDCU.64 UR4, c[0x0][0x380] ;  /* 0x00007000ff0477ac */ /* 0x000e220008000a00 */
[----:B------:R-:W1:Y:S01]  /*0150*/  LDC.64 R2, c[0x0][0x390] ;  /* 0x0000e400ff027b82 */ /* 0x000e620000000a00 */
[----:B------:R-:W-:Y:S02]  /*0160*/  LOP3.LUT R8, R4, 0xfffffffc, RZ, 0xc0, !PT ;  /* 0xfffffffc04087812 */ /* 0x000fe400078ec0ff */
[----:B------:R-:W-:-:S03]  /*0170*/  LOP3.LUT R9, R5, 0x7fffffff, RZ, 0xc0, !PT ;  /* 0x7fffffff05097812 */ /* 0x000fc600078ec0ff */
[----:B------:R-:W-:Y:S01]  /*0180*/  IMAD.MOV.U32 R11, RZ, RZ, R8 ;  /* 0x000000ffff0b7224 */ /* 0x000fe200078e0008 */
[----:B------:R-:W-:Y:S01]  /*0190*/  MOV R12, R9 ;  /* 0x00000009000c7202 */ /* 0x000fe20000000f00 */
[----:B0-----:R-:W-:-:S04]  /*01a0*/  UIADD3 UR4, UP0, UPT, UR4, 0x20, URZ ;  /* 0x0000002004047890 */ /* 0x001fc8000ff1e0ff */
[----:B------:R-:W-:Y:S02]  /*01b0*/  UIADD3.X UR5, UPT, UPT, URZ, UR5, URZ, UP0, !UPT ;  /* 0x00000005ff057290 */ /* 0x000fe400087fe4ff */
[----:B------:R-:W-:-:S04]  /*01c0*/  IMAD.U32 R4, RZ, RZ, UR4 ;  /* 0x00000004ff047e24 */ /* 0x000fc8000f8e00ff */
[----:B------:R-:W-:-:S07]  /*01d0*/  IMAD.U32 R5, RZ, RZ, UR5 ;  /* 0x00000005ff057e24 */ /* 0x000fce000f8e00ff */
.L_x_13:
[----:B-12---:R-:W2:Y:S01]  /*01e0*/  LDG.E R13, desc[UR8][R4.64+-0x20] ;  /* 0xffffe008040d7981 */ /* 0x006ea2000c1e1900 */
[----:B------:R-:W-:-:S03]  /*01f0*/  IADD3 R11, P0, PT, R11, -0x4, RZ ;  /* 0xfffffffc0b0b7810 */ /* 0x000fc60007f1e0ff */
[----:B0----5:R0:W5:Y:S01]  /*0200*/  LDG.E R17, desc[UR8][R4.64+-0x1c] ;  /* 0xffffe40804117981 */ /* 0x021162000c1e1900 */
[----:B------:R-:W-:Y:S02]  /*0210*/  IADD3.X R12, PT, PT, R12, -0x1, RZ, P0, !PT ;  /* 0xffffffff0c0c7810 */ /* 0x000fe400007fe4ff */
[----:B------:R-:W-:Y:S01]  /*0220*/  ISETP.NE.U32.AND P0, PT, R11, RZ, PT ;  /* 0x000000ff0b00720c */ /* 0x000fe20003f05070 */
[----:B------:R0:W5:Y:S03]  /*0230*/  LDG.E R19, desc[UR8][R4.64+-0x18] ;  /* 0xffffe80804137981 */ /* 0x000166000c1e1900 */
[----:B------:R-:W-:Y:S02]  /*0240*/  ISETP.NE.AND.EX P0, PT, R12, RZ, PT, P0 ;  /* 0x000000ff0c00720c */ /* 0x000fe40003f05300 */
[----:B--2---:R-:W-:-:S13]  /*0250*/  ISETP.NE.AND P1, PT, R13, 0x4, PT ;  /* 0x000000040d00780c */ /* 0x004fda0003f25270 */
[----:B0-----:R-:W-:Y:S05]  /*0260*/  @!P1 BRA `(.L_x_1) ;  /* 0x0000000000489947 */ /* 0x001fea0003800000 */
[----:B------:R-:W-:-:S13]  /*0270*/  ISETP.NE.AND P1, PT, R13, 0x1, PT ;  /* 0x000000010d00780c */ /* 0x000fda0003f25270 */
[----:B------:R-:W-:Y:S05]  /*0280*/  @!P1 BRA `(.L_x_2) ;  /* 0x0000000000249947 */ /* 0x000fea0003800000 */
[----:B------:R-:W-:-:S13]  /*0290*/  ISETP.NE.AND P1, PT, R13, RZ, PT ;  /* 0x000000ff0d00720c */ /* 0x000fda0003f25270 */
[----:B------:R-:W-:Y:S05]  /*02a0*/  @P1 BRA `(.L_x_3) ;  /* 0x0000000000581947 */ /* 0x000fea0003800000 */
[----:B-1---5:R-:W-:-:S06]  /*02b0*/  IMAD.WIDE R14, R17, 0x8, R2 ;  /* 0x00000008110e7825 */ /* 0x022fcc00078e0202 */
[----:B------:R-:W2:Y:S02]  /*02c0*/  LDG.E.64 R14, desc[UR8][R14.64] ;  /* 0x000000080e0e7981 */ /* 0x000ea4000c1e1b00 */
[----:B--2---:R-:W-:-:S06]  /*02d0*/  IMAD.WIDE R16, R0, 0x4, R14 ;  /* 0x0000000400107825 */ /* 0x004fcc00078e020e */
[----:B------:R-:W2:Y:S01]  /*02e0*/  LDG.E R16, desc[UR8][R16.64] ;  /* 0x0000000810107981 */ /* 0x000ea2000c1e1900 */
[----:B------:R-:W-:-:S05]  /*02f0*/  LEA R13, R19, R10, 0xb ;  /* 0x0000000a130d7211 */ /* 0x000fca00078e58ff */
[----:B--2---:R3:W-:Y:S01]  /*0300*/  STS [R13], R16 ;  /* 0x000000100d007388 */ /* 0x0047e20000000800 */
[----:B------:R-:W-:Y:S05]  /*0310*/  BRA `(.L_x_3) ;  /* 0x00000000003c7947 */ /* 0x000fea0003800000 */
.L_x_2:
[----:B-1---5:R-:W-:-:S06]  /*0320*/  IMAD.WIDE R14, R19, 0x8, R2 ;  /* 0x00000008130e7825 */ /* 0x022fcc00078e0202 */
[----:B------:R-:W2:Y:S01]  /*0330*/  LDG.E.64 R14, desc[UR8][R14.64] ;  /* 0x000000080e0e7981 */ /* 0x000ea2000c1e1b00 */
[----:B------:R-:W-:-:S06]  /*0340*/  IMAD R13, R17, 0x800, R10 ;  /* 0x00000800110d7824 */ /* 0x000fcc00078e020a */
[----:B------:R-:W0:Y:S01]  /*0350*/  LDS R13, [R13] ;  /* 0x000000000d0d7984 */ /* 0x000e220000000800 */
[----:B--2---:R-:W-:-:S05]  /*0360*/  IMAD.WIDE R16, R0, 0x4, R14 ;  /* 0x0000000400107825 */ /* 0x004fca00078e020e */
[----:B0-----:R2:W-:Y:S01]  /*0370*/  STG.E desc[UR8][R16.64], R13 ;  /* 0x0000000d10007986 */ /* 0x0015e2000c101908 */
[----:B------:R-:W-:Y:S05]  /*0380*/  BRA `(.L_x_3) ;  /* 0x0000000000207947 */ /* 0x000fea0003800000 */
.L_x_1:
[----:B------:R-:W2:Y:S01]  /*0390*/  LDG.E R13, desc[UR8][R4.64+-0x14] ;  /* 0xffffec08040d7981 */ /* 0x000ea2000c1e1900 */
[----:B-----5:R-:W-:Y:S01]  /*03a0*/  LEA R15, R19, R10, 0xb ;  /* 0x0000000a130f7211 */ /* 0x020fe200078e58ff */
[----:B------:R-:W-:-:S05]  /*03b0*/  IMAD R17, R17, 0x800, R10 ;  /* 0x0000080011117824 */ /* 0x000fca00078e020a */
[----:B------:R-:W-:Y:S04]  /*03c0*/  LDS R16, [R17] ;  /* 0x0000000011107984 */ /* 0x000fe80000000800 */
[----:B------:R-:W0:Y:S01]  /*03d0*/  LDS R15, [R15] ;  /* 0x000000000f0f7984 */ /* 0x000e220000000800 */
[----:B--2---:R-:W-:Y:S02]  /*03e0*/  IMAD R14, R13, 0x800, R10 ;  /* 0x000008000d0e7824 */ /* 0x004fe400078e020a */
[----:B0-----:R-:W-:-:S05]  /*03f0*/  FADD R13, R16, R15 ;  /* 0x0000000f100d7221 */ /* 0x001fca0000000000 */
[----:B------:R0:W-:Y:S02]  /*0400*/  STS [R14], R13 ;  /* 0x0000000d0e007388 */ /* 0x0001e40000000800 */
.L_x_3:
[----:B0-23--:R-:W2:Y:S04]  /*0410*/  LDG.E R13, desc[UR8][R4.64+-0x10] ;  /* 0xfffff008040d7981 */ /* 0x00dea8000c1e1900 */
[----:B-----5:R0:W5:Y:S04]  /*0420*/  LDG.E R17, desc[UR8][R4.64+-0xc] ;  /* 0xfffff40804117981 */ /* 0x020168000c1e1900 */
[----:B------:R0:W5:Y:S01]  /*0430*/  LDG.E R19, desc[UR8][R4.64+-0x8] ;  /* 0xfffff80804137981 */ /* 0x000162000c1e1900 */
[----:B--2---:R-:W-:-:S13]  /*0440*/  ISETP.NE.AND P1, PT, R13, RZ, PT ;  /* 0x000000ff0d00720c */ /* 0x004fda0003f25270 */
[----:B0-----:R-:W-:Y:S05]  /*0450*/  @!P1 BRA `(.L_x_4) ;  /* 0x0000000000509947 */ /* 0x001fea0003800000 */
[----:B------:R-:W-:-:S13]  /*0460*/  ISETP.NE.AND P1, PT, R13, 0x1, PT ;  /* 0x000000010d00780c */ /* 0x000fda0003f25270 */
[----:B------:R-:W-:Y:S05]  /*0470*/  @!P1 BRA `(.L_x_5) ;  /* 0x00000000002c9947 */ /* 0x000fea0003800000 */
[----:B------:R-:W-:-:S13]  /*0480*/  ISETP.NE.AND P1, PT, R13, 0x4, PT ;  /* 0x000000040d00780c */ /* 0x000fda0003f25270 */
[----:B------:R-:W-:Y:S05]  /*0490*/  @P1 BRA `(.L_x_6) ;  /* 0x0000000000581947 */ /* 0x000fea0003800000 */
[----:B------:R-:W2:Y:S01]  /*04a0*/  LDG.E R13, desc[UR8][R4.64+-0x4] ;  /* 0xfffffc08040d7981 */ /* 0x000ea2000c1e1900 */
[----:B-----5:R-:W-:Y:S01]  /*04b0*/  IMAD R14, R17, 0x800, R10 ;  /* 0x00000800110e7824 */ /* 0x020fe200078e020a */
[----:B------:R-:W-:-:S05]  /*04c0*/  LEA R15, R19, R10, 0xb ;  /* 0x0000000a130f7211 */ /* 0x000fca00078e58ff */
[----:B------:R-:W-:Y:S04]  /*04d0*/  LDS R14, [R14] ;  /* 0x000000000e0e7984 */ /* 0x000fe80000000800 */
[----:B------:R-:W0:Y:S01]  /*04e0*/  LDS R15, [R15] ;  /* 0x000000000f0f7984 */ /* 0x000e220000000800 */
[----:B--2---:R-:W-:Y:S02]  /*04f0*/  IMAD R16, R13, 0x800, R10 ;  /* 0x000008000d107824 */ /* 0x004fe400078e020a */
[----:B0-----:R-:W-:-:S05]  /*0500*/  FADD R13, R14, R15 ;  /* 0x0000000f0e0d7221 */ /* 0x001fca0000000000 */
[----:B------:R0:W-:Y:S01]  /*0510*/  STS [R16], R13 ;  /* 0x0000000d10007388 */ /* 0x0001e20000000800 */
[----:B------:R-:W-:Y:S05]  /*0520*/  BRA `(.L_x_6) ;  /* 0x0000000000347947 */ /* 0x000fea0003800000 */
.L_x_5:
[----:B-1---5:R-:W-:-:S06]  /*0530*/  IMAD.WIDE R14, R19, 0x8, R2 ;  /* 0x00000008130e7825 */ /* 0x022fcc00078e0202 */
[----:B------:R-:W2:Y:S01]  /*0540*/  LDG.E.64 R14, desc[UR8][R14.64] ;  /* 0x000000080e0e7981 */ /* 0x000ea2000c1e1b00 */
[----:B------:R-:W-:-:S06]  /*0550*/  IMAD R13, R17, 0x800, R10 ;  /* 0x00000800110d7824 */ /* 0x000fcc00078e020a */
[----:B------:R-:W0:Y:S01]  /*0560*/  LDS R13, [R13] ;  /* 0x000000000d0d7984 */ /* 0x000e220000000800 */
[----:B--2---:R-:W-:-:S05]  /*0570*/  IMAD.WIDE R16, R0, 0x4, R14 ;  /* 0x0000000400107825 */ /* 0x004fca00078e020e */
[----:B0-----:R2:W-:Y:S01]  /*0580*/  STG.E desc[UR8][R16.64], R13 ;  /* 0x0000000d10007986 */ /* 0x0015e2000c101908 */
[----:B------:R-:W-:Y:S05]  /*0590*/  BRA `(.L_x_6) ;  /* 0x0000000000187947 */ /* 0x000fea0003800000 */
.L_x_4:
[----:B-1---5:R-:W-:-:S06]  /*05a0*/  IMAD.WIDE R14, R17, 0x8, R2 ;  /* 0x00000008110e7825 */ /* 0x022fcc00078e0202 */
[----:B------:R-:W2:Y:S02]  /*05b0*/  LDG.E.64 R14, desc[UR8][R14.64] ;  /* 0x000000080e0e7981 */ /* 0x000ea4000c1e1b00 */
[----:B--2---:R-:W-:-:S06]  /*05c0*/  IMAD.WIDE R16, R0, 0x4, R14 ;  /* 0x0000000400107825 */ /* 0x004fcc00078e020e */
[----:B------:R-:W2:Y:S01]  /*05d0*/  LDG.E R16, desc[UR8][R16.64] ;  /* 0x0000000810107981 */ /* 0x000ea2000c1e1900 */
[----:B------:R-:W-:-:S05]  /*05e0*/  LEA R19, R19, R10, 0xb ;  /* 0x0000000a13137211 */ /* 0x000fca00078e58ff */
[----:B--2---:R3:W-:Y:S02]  /*05f0*/  STS [R19], R16 ;  /* 0x0000001013007388 */ /* 0x0047e40000000800 */
.L_x_6:
[----:B0-2---:R-:W2:Y:S04]  /*0600*/  LDG.E R13, desc[UR8][R4.64] ;  /* 0x00000008040d7981 */ /* 0x005ea8000c1e1900 */
[----:B-----5:R0:W5:Y:S04]  /*0610*/  LDG.E R17, desc[UR8][R4.64+0x4] ;  /* 0x0000040804117981 */ /* 0x020168000c1e1900 */
[----:B---3--:R0:W5:Y:S01]  /*0620*/  LDG.E R19, desc[UR8][R4.64+0x8] ;  /* 0x0000080804137981 */ /* 0x008162000c1e1900 */
[----:B--2---:R-:W-:-:S13]  /*0630*/  ISETP.NE.AND P1, PT, R13, RZ, PT ;  /* 0x000000ff0d00720c */ /* 0x004fda0003f25270 */
[----:B0-----:R-:W-:Y:S05]  /*0640*/  @!P1 BRA `(.L_x_7) ;  /* 0x0000000000509947 */ /* 0x001fea0003800000 */
[----:B------:R-:W-:-:S13]  /*0650*/  ISETP.NE.AND P1, PT, R13, 0x1, PT ;  /* 0x000000010d00780c */ /* 0x000fda0003f25270 */
[----:B------:R-:W-:Y:S05]  /*0660*/  @!P1 BRA `(.L_x_8) ;  /* 0x00000000002c9947 */ /* 0x000fea0003800000 */
[----:B------:R-:W-:-:S13]  /*0670*/  ISETP.NE.AND P1, PT, R13, 0x4, PT ;  /* 0x000000040d00780c */ /* 0x000fda0003f25270 */
[----:B------:R-:W-:Y:S05]  /*0680*/  @P1 BRA `(.L_x_9) ;  /* 0x0000000000581947 */ /* 0x000fea0003800000 */
[----:B------:R-:W2:Y:S01]  /*0690*/  LDG.E R13, desc[UR8][R4.64+0xc] ;  /* 0x00000c08040d7981 */ /* 0x000ea2000c1e1900 */
[--C-:B-----5:R-:W-:Y:S02]  /*06a0*/  IMAD R14, R17, 0x800, R10.reuse ;  /* 0x00000800110e7824 */ /* 0x120fe400078e020a */
[----:B------:R-:W-:-:S04]  /*06b0*/  IMAD R15, R19, 0x800, R10 ;  /* 0x00000800130f7824 */ /* 0x000fc800078e020a */
[----:B------:R-:W-:Y:S04]  /*06c0*/  LDS R14, [R14] ;  /* 0x000000000e0e7984 */ /* 0x000fe80000000800 */
[----:B------:R-:W0:Y:S01]  /*06d0*/  LDS R15, [R15] ;  /* 0x000000000f0f7984 */ /* 0x000e220000000800 */
[----:B--2---:R-:W-:Y:S01]  /*06e0*/  LEA R16, R13, R10, 0xb ;  /* 0x0000000a0d107211 */ /* 0x004fe200078e58ff */
[----:B0-----:R-:W-:-:S05]  /*06f0*/  FADD R13, R14, R15 ;  /* 0x0000000f0e0d7221 */ /* 0x001fca0000000000 */
[----:B------:R2:W-:Y:S01]  /*0700*/  STS [R16], R13 ;  /* 0x0000000d10007388 */ /* 0x0005e20000000800 */
[----:B------:R-:W-:Y:S05]  /*0710*/  BRA `(.L_x_9) ;  /* 0x0000000000347947 */ /* 0x000fea0003800000 */
.L_x_8:
[----:B-1---5:R-:W-:-:S06]  /*0720*/  IMAD.WIDE R14, R19, 0x8, R2 ;  /* 0x00000008130e7825 */ /* 0x022fcc00078e0202 */
[----:B------:R-:W2:Y:S01]  /*0730*/  LDG.E.64 R14, desc[UR8][R14.64] ;  /* 0x000000080e0e7981 */ /* 0x000ea2000c1e1b00 */
[----:B------:R-:W-:-:S06]  /*0740*/  IMAD R13, R17, 0x800, R10 ;  /* 0x00000800110d7824 */ /* 0x000fcc00078e020a */
[----:B------:R-:W0:Y:S01]  /*0750*/  LDS R13, [R13] ;  /* 0x000000000d0d7984 */ /* 0x000e220000000800 */
[----:B--2---:R-:W-:-:S05]  /*0760*/  IMAD.WIDE R16, R0, 0x4, R14 ;  /* 0x0000000400107825 */ /* 0x004fca00078e020e */
[----:B0-----:R0:W-:Y:S01]  /*0770*/  STG.E desc[UR8][R16.64], R13 ;  /* 0x0000000d10007986 */ /* 0x0011e2000c101908 */
[----:B------:R-:W-:Y:S05]  /*0780*/  BRA `(.L_x_9) ;  /* 0x0000000000187947 */ /* 0x000fea0003800000 */
.L_x_7:
[----:B-1---5:R-:W-:-:S06]  /*0790*/  IMAD.WIDE R14, R17, 0x8, R2 ;  /* 0x00000008110e7825 */ /* 0x022fcc00078e0202 */
[----:B------:R-:W2:Y:S02]  /*07a0*/  LDG.E.64 R14, desc[UR8][R14.64] ;  /* 0x000000080e0e7981 */ /* 0x000ea4000c1e1b00 */
[----:B--2---:R-:W-:-:S06]  /*07b0*/  IMAD.WIDE R16, R0, 0x4, R14 ;  /* 0x0000000400107825 */ /* 0x004fcc00078e020e */
[----:B------:R-:W2:Y:S01]  /*07c0*/  LDG.E R16, desc[UR8][R16.64] ;  /* 0x0000000810107981 */ /* 0x000ea2000c1e1900 */
[----:B------:R-:W-:-:S05]  /*07d0*/  IMAD R19, R19, 0x800, R10 ;  /* 0x0000080013137824 */ /* 0x000fca00078e020a */
[----:B--2---:R3:W-:Y:S02]  /*07e0*/  STS [R19], R16 ;  /* 0x0000001013007388 */ /* 0x0047e40000000800 */
.L_x_9:
        /* <DEDUP_REMOVED lines=10> */
[----:B-----5:R-:W-:Y:S01]  /*0890*/  LEA R14, R17, R10, 0xb ;  /* 0x0000000a110e7211 */ /* 0x020fe200078e58ff */
[----:B------:R-:W-:-:S05]  /*08a0*/  IMAD R15, R19, 0x800, R10 ;  /* 0x00000800130f7824 */ /* 0x000fca00078e020a */
[----:B------:R-:W-:Y:S04]  /*08b0*/  LDS R14, [R14] ;  /* 0x000000000e0e7984 */ /* 0x000fe80000000800 */
[----:B------:R-:W0:Y:S01]  /*08c0*/  LDS R15, [R15] ;  /* 0x000000000f0f7984 */ /* 0x000e220000000800 */
[----:B--2---:R-:W-:Y:S02]  /*08d0*/  IMAD R16, R13, 0x800, R10 ;  /* 0x000008000d107824 */ /* 0x004fe400078e020a */
[----:B0-----:R-:W-:-:S05]  /*08e0*/  FADD R13, R14, R15 ;  /* 0x0000000f0e0d7221 */ /* 0x001fca0000000000 */
[----:B------:R2:W-:Y:S01]  /*08f0*/  STS [R16], R13 ;  /* 0x0000000d10007388 */ /* 0x0005e20000000800 */
[----:B------:R-:W-:Y:S05]  /*0900*/  BRA `(.L_x_12) ;  /* 0x0000000000347947 */ /* 0x000fea0003800000 */
.L_x_11:
[----:B-1---5:R-:W-:-:S06]  /*0910*/  IMAD.WIDE R14, R19, 0x8, R2 ;  /* 0x00000008130e7825 */ /* 0x022fcc00078e0202 */
[----:B------:R-:W2:Y:S01]  /*0920*/  LDG.E.64 R14, desc[UR8][R14.64] ;  /* 0x000000080e0e7981 */ /* 0x000ea2000c1e1b00 */
[----:B------:R-:W-:-:S06]  /*0930*/  LEA R13, R17, R10, 0xb ;  /* 0x0000000a110d7211 */ /* 0x000fcc00078e58ff */
[----:B------:R-:W0:Y:S01]  /*0940*/  LDS R13, [R13] ;  /* 0x000000000d0d7984 */ /* 0x000e220000000800 */
[----:B--2---:R-:W-:-:S05]  /*0950*/  IMAD.WIDE R16, R0, 0x4, R14 ;  /* 0x0000000400107825 */ /* 0x004fca00078e020e */
[----:B0-----:R1:W-:Y:S01]  /*0960*/  STG.E desc[UR8][R16.64], R13 ;  /* 0x0000000d10007986 */ /* 0x0013e2000c101908 */
[----:B------:R-:W-:Y:S05]  /*0970*/  BRA `(.L_x_12) ;  /* 0x0000000000187947 */ /* 0x000fea0003800000 */
.L_x_10:
[----:B-1---5:R-:W-:-:S06]  /*0980*/  IMAD.WIDE R14, R17, 0x8, R2 ;  /* 0x00000008110e7825 */ /* 0x022fcc00078e0202 */
[----:B------:R-:W2:Y:S02]  /*0990*/  LDG.E.64 R14, desc[UR8][R14.64] ;  /* 0x000000080e0e7981 */ /* 0x000ea4000c1e1b00 */
[----:B--2---:R-:W-:-:S06]  /*09a0*/  IMAD.WIDE R16, R0, 0x4, R14 ;  /* 0x0000000400107825 */ /* 0x004fcc00078e020e */
[----:B------:R-:W2:Y:S01]  /*09b0*/  LDG.E R16, desc[UR8][R16.64] ;  /* 0x0000000810107981 */ /* 0x000ea2000c1e1900 */
[----:B------:R-:W-:-:S05]  /*09c0*/  IMAD R19, R19, 0x800, R10 ;  /* 0x0000080013137824 */ /* 0x000fca00078e020a */
[----:B--2---:R0:W-:Y:S02]  /*09d0*/  STS [R19], R16 ;  /* 0x0000001013007388 */ /* 0x0041e40000000800 */
.L_x_12:
[----:B------:R-:W-:-:S05]  /*09e0*/  IADD3 R4, P1, PT, R4, 0x40, RZ ;  /* 0x0000004004047810 */ /* 0x000fca0007f3e0ff */
[----:B------:R-:W-:Y:S01]  /*09f0*/  IMAD.X R5, RZ, RZ, R5, P1 ;  /* 0x000000ffff057224 */ /* 0x000fe200008e0605 */
[----:B------:R-:W-:Y:S07]  /*0a00*/  @P0 BRA `(.L_x_13) ;  /* 0xfffffff400f40947 */ /* 0x000fee000383ffff */
.L_x_0:
[----:B------:R-:W3:Y:S01]  /*0a10*/  LDC.64 R4, c[0x0][0x390] ;  /* 0x0000e400ff047b82 */ /* 0x000ee20000000a00 */
[----:B------:R-:W-:-:S04]  /*0a20*/  ISETP.NE.U32.AND P0, PT, R6, RZ, PT ;  /* 0x000000ff0600720c */ /* 0x000fc80003f05070 */
[----:B------:R-:W-:-:S03]  /*0a30*/  ISETP.NE.AND.EX P0, PT, R7, RZ, PT, P0 ;  /* 0x000000ff0700720c */ /* 0x000fc60003f05300 */
[----:B-1----:R-:W1:Y:S10]  /*0a40*/  LDC.64 R2, c[0x0][0x380] ;  /* 0x0000e000ff027b82 */ /* 0x002e740000000a00 */
[----:B------:R-:W-:Y:S05]  /*0a50*/  @!P0 EXIT ;  /* 0x000000000000894d */ /* 0x000fea0003800000 */
.L_x_17:
[----:B-1----:R-:W-:-:S04]  /*0a60*/  LEA R12, P0, R8, R2, 0x4 ;  /* 0x00000002080c7211 */ /* 0x002fc800078020ff */
[----:B--2---:R-:W-:-:S05]  /*0a70*/  LEA.HI.X R13, R8, R3, R9, 0x4, P0 ;  /* 0x00000003080d7211 */ /* 0x004fca00000f2409 */
[----:B----4-:R-:W2:Y:S01]  /*0a80*/  LDG.E R14, desc[UR8][R12.64] ;  /* 0x000000080c0e7981 */ /* 0x010ea2000c1e1900 */
[----:B------:R-:W-:-:S03]  /*0a90*/  IADD3 R6, P0, PT, R6, -0x1, RZ ;  /* 0xffffffff06067810 */ /* 0x000fc60007f1e0ff */
[----:B-----5:R1:W5:Y:S01]  /*0aa0*/  LDG.E R9, desc[UR8][R12.64+0x4] ;  /* 0x000004080c097981 */ /* 0x020362000c1e1900 */
[----:B------:R-:W-:Y:S02]  /*0ab0*/  IADD3.X R7, PT, PT, R7, -0x1, RZ, P0, !PT ;  /* 0xffffffff07077810 */ /* 0x000fe400007fe4ff */
[----:B------:R-:W-:Y:S01]  /*0ac0*/  ISETP.NE.U32.AND P0, PT, R6, RZ, PT ;  /* 0x000000ff0600720c */ /* 0x000fe20003f05070 */
[----:B------:R1:W5:Y:S03]  /*0ad0*/  LDG.E R11, desc[UR8][R12.64+0x8] ;  /* 0x000008080c0b7981 */ /* 0x000366000c1e1900 */
[----:B------:R-:W-:Y:S02]  /*0ae0*/  ISETP.NE.AND.EX P0, PT, R7, RZ, PT, P0 ;  /* 0x000000ff0700720c */ /* 0x000fe40003f05300 */
[----:B--2---:R-:W-:-:S13]  /*0af0*/  ISETP.NE.AND P1, PT, R14, RZ, PT ;  /* 0x000000ff0e00720c */ /* 0x004fda0003f25270 */
[----:B-1----:R-:W-:Y:S05]  /*0b00*/  @!P1 BRA `(.L_x_14) ;  /* 0x0000000000509947 */ /* 0x002fea0003800000 */
        /* <DEDUP_REMOVED lines=8> */
[----:B------:R-:W1:Y:S02]  /*0b90*/  LDS R14, [R11] ;  /* 0x000000000b0e7984 */ /* 0x000e640000000800 */
[----:B-1----:R-:W-:Y:S01]  /*0ba0*/  FADD R14, R9, R14 ;  /* 0x0000000e090e7221 */ /* 0x002fe20000000000 */
[----:B--2---:R-:W-:-:S05]  /*0bb0*/  LEA R15, R13, R10, 0xb ;  /* 0x0000000a0d0f7211 */ /* 0x004fca00078e58ff */
[----:B------:R4:W-:Y:S01]  /*0bc0*/  STS [R15], R14 ;  /* 0x0000000e0f007388 */ /* 0x0009e20000000800 */
[----:B------:R-:W-:Y:S05]  /*0bd0*/  BRA `(.L_x_16) ;  /* 0x0000000000347947 */ /* 0x000fea0003800000 */
.L_x_15:
[----:B---3-5:R-:W-:-:S06]  /*0be0*/  IMAD.WIDE R12, R11, 0x8, R4 ;  /* 0x000000080b0c7825 */ /* 0x028fcc00078e0204 */
[----:B------:R-:W2:Y:S01]  /*0bf0*/  LDG.E.64 R12, desc[UR8][R12.64] ;  /* 0x000000080c0c7981 */ /* 0x000ea2000c1e1b00 */
[----:B------:R-:W-:-:S06]  /*0c00*/  IMAD R9, R9, 0x800, R10 ;  /* 0x0000080009097824 */ /* 0x000fcc00078e020a */
[----:B------:R-:W1:Y:S01]  /*0c10*/  LDS R9, [R9] ;  /* 0x0000000009097984 */ /* 0x000e620000000800 */
[----:B--2---:R-:W-:-:S05]  /*0c20*/  IMAD.WIDE R14, R0, 0x4, R12 ;  /* 0x00000004000e7825 */ /* 0x004fca00078e020c */
[----:B-1----:R2:W-:Y:S01]  /*0c30*/  STG.E desc[UR8][R14.64], R9 ;  /* 0x000000090e007986 */ /* 0x0025e2000c101908 */
[----:B------:R-:W-:Y:S05]  /*0c40*/  BRA `(.L_x_16) ;  /* 0x0000000000187947 */ /* 0x000fea0003800000 */
.L_x_14:
[----:B---3-5:R-:W-:-:S06]  /*0c50*/  IMAD.WIDE R12, R9, 0x8, R4 ;  /* 0x00000008090c7825 */ /* 0x028fcc00078e0204 */
[----:B------:R-:W2:Y:S02]  /*0c60*/  LDG.E.64 R12, desc[UR8][R12.64] ;  /* 0x000000080c0c7981 */ /* 0x000ea4000c1e1b00 */
[----:B--2---:R-:W-:-:S06]  /*0c70*/  IMAD.WIDE R14, R0, 0x4, R12 ;  /* 0x00000004000e7825 */ /* 0x004fcc00078e020c */
[----:B------:R-:W2:Y:S01]  /*0c80*/  LDG.E R14, desc[UR8][R14.64] ;  /* 0x000000080e0e7981 */ /* 0x000ea2000c1e1900 */
[----:B------:R-:W-:-:S05]  /*0c90*/  LEA R11, R11, R10, 0xb ;  /* 0x0000000a0b0b7211 */ /* 0x000fca00078e58ff */
[----:B--2---:R1:W-:Y:S02]  /*0ca0*/  STS [R11], R14 ;  /* 0x0000000e0b007388 */ /* 0x0043e40000000800 */
.L_x_16:
[----:B--2--5:R-:W-:Y:S02]  /*0cb0*/  HFMA2 R9, -RZ, RZ, 0, 0 ;  /* 0x00000000ff097431 */ /* 0x024fe400000001ff */
[----:B------:R-:W-:Y:S01]  /*0cc0*/  VIADD R8, R8, 0x1 ;  /* 0x0000000108087836 */ /* 0x000fe20000000000 */
[----:B------:R-:W-:Y:S06]  /*0cd0*/  @P0 BRA `(.L_x_17) ;  /* 0xfffffffc00600947 */ /* 0x000fec000383ffff */
[----:B------:R-:W-:Y:S05]  /*0ce0*/  EXIT ;  /* 0x000000000000794d */ /* 0x000fea0003800000 */
.L_x_18:
[----:B------:R-:W-:-:S00]  /*0cf0*/  BRA `(.L_x_18) ;  /* 0xfffffffc00fc7947 */ /* 0x000fc0000383ffff */
[----:B------:R-:W-:-:S00]  /*0d00*/  NOP ;  /* 0x0000000000007918 */ /* 0x000fc00000000000 */
[----:B------:R-:W-:-:S00]  /*0d10*/  NOP ;  /* 0x0000000000007918 */ /* 0x000fc00000000000 */
[----:B------:R-:W-:-:S00]  /*0d20*/  NOP ;  /* 0x0000000000007918 */ /* 0x000fc00000000000 */
[----:B------:R-:W-:-:S00]  /*0d30*/  NOP ;  /* 0x0000000000007918 */ /* 0x000fc00000000000 */
[----:B------:R-:W-:-:S00]  /*0d40*/  NOP ;  /* 0x0000000000007918 */ /* 0x000fc00000000000 */
[----:B------:R-:W-:-:S00]  /*0d50*/  NOP ;  /* 0x0000000000007918 */ /* 0x000fc00000000000 */
[----:B------:R-:W-:-:S00]  /*0d60*/  NOP ;  /* 0x0000000000007918 */ /* 0x000fc00000000000 */
[----:B------:R-:W-:-:S00]  /*0d70*/  NOP ;  /* 0x0000000000007918 */ /* 0x000fc00000000000 */
.L_x_19:


//--------------------- .nv.shared._Z3runP2OplPPflS1_l --------------------------
	.section	.nv.shared._Z3runP2OplPPflS1_l,"aw",@nobits
	.sectionflags	@""
	.align	4
.nv.shared._Z3runP2OplPPflS1_l:
	.zero		9216


//--------------------- .nv.shared.reserved.0     --------------------------
	.section	.nv.shared.reserved.0,"aw",@nobits
	.weak		__nv_reservedSMEM_offset_0_alias
	.size		__nv_reservedSMEM_offset_0_alias, 0, 64
	.other		__nv_reservedSMEM_offset_0_alias,@"STO_CUDA_RESERVED_SHARED STV_DEFAULT"
__nv_reservedSMEM_offset_0_alias:
	.zero		0
	.zero		64


//--------------------- .nv.constant0._Z3runP2OplPPflS1_l --------------------------
	.section	.nv.constant0._Z3runP2OplPPflS1_l,"a",@progbits
	.sectionflags	@""
	.align	4
.nv.constant0._Z3runP2OplPPflS1_l:
	.zero		944


//--------------------- SYMBOLS --------------------------

	.type		.nv.reservedSmem.offset0,@object
	.size		.nv.reservedSmem.offset0,0x4
	.type		.nv.reservedSmem.cap,@object
	.size		.nv.reservedSmem.cap,0x4
